	.headerflags	@"EF_CUDA_TEXMODE_UNIFIED EF_CUDA_64BIT_ADDRESS EF_CUDA_ACCELERATORS EF_CUDA_SM90 EF_CUDA_VIRTUAL_SM(EF_CUDA_SM90)"
	.elftype	@"ET_EXEC"


//--------------------- .nv.info                  --------------------------
	.section	.nv.info,"",@"SHT_CUDA_INFO"
	.align	4


	//----- nvinfo : EIATTR_REGCOUNT
	.align		4
        /*0000*/ 	.byte	0x04, 0x2f
        /*0002*/ 	.short	(.L_1 - .L_0)
	.align		4
.L_0:
        /*0004*/ 	.word	index@(triton_poi_fused_cat_20)
        /*0008*/ 	.word	0x00000020


	//----- nvinfo : EIATTR_MIN_STACK_SIZE
	.align		4
.L_1:
        /*000c*/ 	.byte	0x04, 0x12
        /*000e*/ 	.short	(.L_3 - .L_2)
	.align		4
.L_2:
        /*0010*/ 	.word	index@(triton_poi_fused_cat_20)
        /*0014*/ 	.word	0x00000000


	//----- nvinfo : EIATTR_FRAME_SIZE
	.align		4
.L_3:
        /*0018*/ 	.byte	0x04, 0x11
        /*001a*/ 	.short	(.L_5 - .L_4)
	.align		4
.L_4:
        /*001c*/ 	.word	index@(triton_poi_fused_cat_20)
        /*0020*/ 	.word	0x00000000


	//----- nvinfo : EIATTR_MIN_STACK_SIZE
	.align		4
.L_5:
        /*0024*/ 	.byte	0x04, 0x12
        /*0026*/ 	.short	(.L_7 - .L_6)
	.align		4
.L_6:
        /*0028*/ 	.word	index@(triton_poi_fused_cat_20)
        /*002c*/ 	.word	0x00000000
.L_7:


//--------------------- .nv.info.triton_poi_fused_cat_20 --------------------------
	.section	.nv.info.triton_poi_fused_cat_20,"",@"SHT_CUDA_INFO"
	.sectionflags	@""
	.align	4


	//----- nvinfo : EIATTR_CUDA_API_VERSION
	.align		4
        /*0000*/ 	.byte	0x04, 0x37
        /*0002*/ 	.short	(.L_9 - .L_8)
.L_8:
        /*0004*/ 	.word	0x0000007c


	//----- nvinfo : EIATTR_KPARAM_INFO
	.align		4
.L_9:
        /*0008*/ 	.byte	0x04, 0x17
        /*000a*/ 	.short	(.L_11 - .L_10)
.L_10:
        /*000c*/ 	.word	0x00000000
        /*0010*/ 	.short	0x0004
        /*0012*/ 	.short	0x0020
        /*0014*/ 	.byte	0x00, 0xf0, 0x11, 0x00


	//----- nvinfo : EIATTR_KPARAM_INFO
	.align		4
.L_11:
        /*0018*/ 	.byte	0x04, 0x17
        /*001a*/ 	.short	(.L_13 - .L_12)
.L_12:
        /*001c*/ 	.word	0x00000000
        /*0020*/ 	.short	0x0003
        /*0022*/ 	.short	0x0018
        /*0024*/ 	.byte	0x00, 0xf4, 0x21, 0x00


	//----- nvinfo : EIATTR_KPARAM_INFO
	.align		4
.L_13:
        /*0028*/ 	.byte	0x04, 0x17
        /*002a*/ 	.short	(.L_15 - .L_14)
.L_14:
        /*002c*/ 	.word	0x00000000
        /*0030*/ 	.short	0x0002
        /*0032*/ 	.short	0x0010
        /*0034*/ 	.byte	0x00, 0xf4, 0x21, 0x00


	//----- nvinfo : EIATTR_KPARAM_INFO
	.align		4
.L_15:
        /*0038*/ 	.byte	0x04, 0x17
        /*003a*/ 	.short	(.L_17 - .L_16)
.L_16:
        /*003c*/ 	.word	0x00000000
        /*0040*/ 	.short	0x0001
        /*0042*/ 	.short	0x0008
        /*0044*/ 	.byte	0x00, 0xf4, 0x21, 0x00


	//----- nvinfo : EIATTR_KPARAM_INFO
	.align		4
.L_17:
        /*0048*/ 	.byte	0x04, 0x17
        /*004a*/ 	.short	(.L_19 - .L_18)
.L_18:
        /*004c*/ 	.word	0x00000000
        /*0050*/ 	.short	0x0000
        /*0052*/ 	.short	0x0000
        /*0054*/ 	.byte	0x00, 0xf4, 0x21, 0x00


	//----- nvinfo : EIATTR_SPARSE_MMA_MASK
	.align		4
.L_19:
        /*0058*/ 	.byte	0x03, 0x50
        /*005a*/ 	.short	0x0000


	//----- nvinfo : EIATTR_MAXREG_COUNT
	.align		4
        /*005c*/ 	.byte	0x03, 0x1b
        /*005e*/ 	.short	0x00ff


	//----- nvinfo : EIATTR_EXIT_INSTR_OFFSETS
	.align		4
        /*0060*/ 	.byte	0x04, 0x1c
        /*0062*/ 	.short	(.L_21 - .L_20)


	//   ....[0]....
.L_20:
        /*0064*/ 	.word	0x00000780


	//----- nvinfo : EIATTR_REQNTID
	.align		4
.L_21:
        /*0068*/ 	.byte	0x04, 0x10
        /*006a*/ 	.short	(.L_23 - .L_22)
.L_22:
        /*006c*/ 	.word	0x00000080
        /*0070*/ 	.word	0x00000001
        /*0074*/ 	.word	0x00000001


	//----- nvinfo : EIATTR_CBANK_PARAM_SIZE
	.align		4
.L_23:
        /*0078*/ 	.byte	0x03, 0x19
        /*007a*/ 	.short	0x0024


	//----- nvinfo : EIATTR_PARAM_CBANK
	.align		4
        /*007c*/ 	.byte	0x04, 0x0a
        /*007e*/ 	.short	(.L_25 - .L_24)
	.align		4
.L_24:
        /*0080*/ 	.word	index@(.nv.constant0.triton_poi_fused_cat_20)
        /*0084*/ 	.short	0x0210
        /*0086*/ 	.short	0x0024


	//----- nvinfo : EIATTR_SW_WAR
	.align		4
.L_25:
        /*0088*/ 	.byte	0x04, 0x36
        /*008a*/ 	.short	(.L_27 - .L_26)
.L_26:
        /*008c*/ 	.word	0x00000008
.L_27:


//--------------------- .nv.callgraph             --------------------------
	.section	.nv.callgraph,"",@"SHT_CUDA_CALLGRAPH"
	.align	4
	.sectionentsize	8
	.align		4
        /*0000*/ 	.word	0x00000000
	.align		4
        /*0004*/ 	.word	0xffffffff
	.align		4
        /*0008*/ 	.word	0x00000000
	.align		4
        /*000c*/ 	.word	0xfffffffe
	.align		4
        /*0010*/ 	.word	0x00000000
	.align		4
        /*0014*/ 	.word	0xfffffffd
	.align		4
        /*0018*/ 	.word	0x00000000
	.align		4
        /*001c*/ 	.word	0xfffffffc


//--------------------- .text.triton_poi_fused_cat_20 --------------------------
	.section	.text.triton_poi_fused_cat_20,"ax",@progbits
	.align	128
        .global         triton_poi_fused_cat_20
        .type           triton_poi_fused_cat_20,@function
        .size           triton_poi_fused_cat_20,(.L_x_1 - triton_poi_fused_cat_20)
        .other          triton_poi_fused_cat_20,@"STO_CUDA_ENTRY STV_DEFAULT"
triton_poi_fused_cat_20:
.text.triton_poi_fused_cat_20:
[----:B------:R-:W-:Y:S01]  /*0000*/  LDC R1, c[0x0][0x28] ;  /* 0x00000a00ff017b82 */ /* 0x000fe20000000800 */
[----:B------:R-:W1:Y:S07]  /*0010*/  S2R R0, SR_TID.X ;  /* 0x0000000000007919 */ /* 0x000e6e0000002100 */
[----:B------:R-:W2:Y:S01]  /*0020*/  LDC.64 R20, c[0x0][0x210] ;  /* 0x00008400ff147b82 */ /* 0x000ea20000000a00 */
[----:B------:R-:W-:Y:S02]  /*0030*/  CS2R R8, SRZ ;  /* 0x0000000000087805 */ /* 0x000fe4000001ff00 */
[----:B------:R-:W-:Y:S01]  /*0040*/  CS2R R10, SRZ ;  /* 0x00000000000a7805 */ /* 0x000fe2000001ff00 */
[----:B------:R-:W3:Y:S01]  /*0050*/  S2R R13, SR_CTAID.X ;  /* 0x00000000000d7919 */ /* 0x000ee20000002500 */
[----:B------:R-:W-:Y:S01]  /*0060*/  ULDC.64 UR4, c[0x0][0x208] ;  /* 0x0000820000047ab9 */ /* 0x000fe20000000a00 */
[----:B------:R-:W-:-:S02]  /*0070*/  ULDC.64 UR6, c[0x0][0x220] ;  /* 0x0000880000067ab9 */ /* 0x000fc40000000a00 */
[----:B------:R-:W4:Y:S01]  /*0080*/  LDC.64 R26, c[0x0][0x218] ;  /* 0x00008600ff1a7b82 */ /* 0x000f220000000a00 */
[----:B-1----:R-:W-:-:S05]  /*0090*/  IMAD.SHL.U32 R0, R0, 0x4, RZ ;  /* 0x0000000400007824 */ /* 0x002fca00078e00ff */
[----:B------:R-:W-:-:S05]  /*00a0*/  LOP3.LUT R0, R0, 0x1fc, RZ, 0xc0, !PT ;  /* 0x000001fc00007812 */ /* 0x000fca00078ec0ff */
[----:B---3--:R-:W-:-:S05]  /*00b0*/  IMAD R0, R13, 0x400, R0 ;  /* 0x000004000d007824 */ /* 0x008fca00078e0200 */
[----:B------:R-:W-:-:S04]  /*00c0*/  SHF.R.S32.HI R3, RZ, 0x1f, R0 ;  /* 0x0000001fff037819 */ /* 0x000fc80000011400 */
[----:B------:R-:W-:-:S04]  /*00d0*/  LEA.HI R2, R3, R0, RZ, 0x8 ;  /* 0x0000000003027211 */ /* 0x000fc800078f40ff */
[----:B------:R-:W-:-:S04]  /*00e0*/  SHF.R.S32.HI R12, RZ, 0x8, R2 ;  /* 0x00000008ff0c7819 */ /* 0x000fc80000011402 */
[----:B------:R-:W-:-:S04]  /*00f0*/  LEA.HI R4, R12, R12, RZ, 0x9 ;  /* 0x0000000c0c047211 */ /* 0x000fc800078f48ff */
[----:B------:R-:W-:Y:S02]  /*0100*/  LOP3.LUT R5, R4, 0xfffffe00, RZ, 0xc0, !PT ;  /* 0xfffffe0004057812 */ /* 0x000fe400078ec0ff */
[----:B------:R-:W-:Y:S02]  /*0110*/  LEA.HI R4, R3, R0, RZ, 0x11 ;  /* 0x0000000003047211 */ /* 0x000fe400078f88ff */
[----:B------:R-:W-:Y:S01]  /*0120*/  LOP3.LUT R3, R2, 0xffffff00, RZ, 0xc0, !PT ;  /* 0xffffff0002037812 */ /* 0x000fe200078ec0ff */
[----:B------:R-:W-:Y:S01]  /*0130*/  IMAD.IADD R12, R12, 0x1, -R5 ;  /* 0x000000010c0c7824 */ /* 0x000fe200078e0a05 */
[----:B------:R-:W-:Y:S02]  /*0140*/  SHF.R.S32.HI R6, RZ, 0x11, R4 ;  /* 0x00000011ff067819 */ /* 0x000fe40000011404 */
[----:B------:R-:W-:Y:S01]  /*0150*/  LOP3.LUT R5, R4, 0xfffe0000, RZ, 0xc0, !PT ;  /* 0xfffe000004057812 */ /* 0x000fe200078ec0ff */
[----:B------:R-:W-:Y:S01]  /*0160*/  IMAD.IADD R3, R0, 0x1, -R3 ;  /* 0x0000000100037824 */ /* 0x000fe200078e0a03 */
[----:B------:R-:W-:Y:S01]  /*0170*/  ISETP.GE.AND P0, PT, R12, 0x100, PT ;  /* 0x000001000c00780c */ /* 0x000fe20003f06270 */
[----:B------:R-:W-:-:S02]  /*0180*/  IMAD.U32 R2, R6, 0x10000, RZ ;  /* 0x0001000006027824 */ /* 0x000fc400078e00ff */
[----:B------:R-:W-:Y:S01]  /*0190*/  IMAD R19, R6, 0x100, R3 ;  /* 0x0000010006137824 */ /* 0x000fe200078e0203 */
[----:B------:R-:W-:Y:S02]  /*01a0*/  CS2R R6, SRZ ;  /* 0x0000000000067805 */ /* 0x000fe4000001ff00 */
[----:B------:R-:W-:Y:S02]  /*01b0*/  IADD3 R17, R2, R0, -R5 ;  /* 0x0000000002117210 */ /* 0x000fe40007ffe805 */
[----:B------:R-:W-:Y:S01]  /*01c0*/  CS2R R4, SRZ ;  /* 0x0000000000047805 */ /* 0x000fe2000001ff00 */
[----:B----4-:R-:W-:-:S04]  /*01d0*/  IMAD.WIDE R18, R19, 0x4, R26 ;  /* 0x0000000413127825 */ /* 0x010fc800078e021a */
[----:B--2---:R-:W-:Y:S01]  /*01e0*/  IMAD.WIDE R16, R17, 0x4, R20 ;  /* 0x0000000411107825 */ /* 0x004fe200078e0214 */
[----:B------:R-:W2:Y:S04]  /*01f0*/  @!P0 LDG.E.EL.128 R4, desc[UR4][R18.64] ;  /* 0x0000000412048981 */ /* 0x000ea8000c2e1d00 */
[----:B------:R1:W3:Y:S01]  /*0200*/  @!P0 LDG.E.128 R8, desc[UR4][R16.64] ;  /* 0x0000000410088981 */ /* 0x0002e2000c1e1d00 */
[----:B------:R-:W-:Y:S01]  /*0210*/  SHF.R.S32.HI R14, RZ, 0x15, R13 ;  /* 0x00000015ff0e7819 */ /* 0x000fe2000001140d */
[----:B------:R-:W-:-:S03]  /*0220*/  VIADD R15, R0, 0x200 ;  /* 0x00000200000f7836 */ /* 0x000fc60000000000 */
[----:B------:R-:W-:Y:S02]  /*0230*/  SGXT R14, R14, 0x1 ;  /* 0x000000010e0e781a */ /* 0x000fe40000000200 */
[----:B------:R-:W-:Y:S02]  /*0240*/  SHF.R.S32.HI R22, RZ, 0x1f, R15 ;  /* 0x0000001fff167819 */ /* 0x000fe4000001140f */
[-C--:B------:R-:W-:Y:S02]  /*0250*/  LEA.HI R13, R14, R15.reuse, RZ, 0x8 ;  /* 0x0000000f0e0d7211 */ /* 0x080fe400078f40ff */
[----:B------:R-:W-:Y:S02]  /*0260*/  LEA.HI R22, R22, R15, RZ, 0x11 ;  /* 0x0000000f16167211 */ /* 0x000fe400078f88ff */
[----:B------:R-:W-:Y:S02]  /*0270*/  SHF.R.S32.HI R13, RZ, 0x8, R13 ;  /* 0x00000008ff0d7819 */ /* 0x000fe4000001140d */
[----:B------:R-:W-:-:S02]  /*0280*/  SHF.R.S32.HI R14, RZ, 0x11, R22 ;  /* 0x00000011ff0e7819 */ /* 0x000fc40000011416 */
[C---:B-1----:R-:W-:Y:S02]  /*0290*/  LEA.HI R16, R13.reuse, R13, RZ, 0x9 ;  /* 0x0000000d0d107211 */ /* 0x042fe400078f48ff */
[----:B------:R-:W-:Y:S01]  /*02a0*/  LOP3.LUT R22, R22, 0xfffe0000, RZ, 0xc0, !PT ;  /* 0xfffe000016167812 */ /* 0x000fe200078ec0ff */
[----:B------:R-:W-:Y:S01]  /*02b0*/  IMAD.U32 R24, R14, 0x10000, RZ ;  /* 0x000100000e187824 */ /* 0x000fe200078e00ff */
[----:B------:R-:W-:Y:S02]  /*02c0*/  LOP3.LUT R16, R16, 0xfffffe00, RZ, 0xc0, !PT ;  /* 0xfffffe0010107812 */ /* 0x000fe400078ec0ff */
[----:B------:R-:W-:Y:S02]  /*02d0*/  ISETP.GT.AND P2, PT, R12, 0xff, PT ;  /* 0x000000ff0c00780c */ /* 0x000fe40003f44270 */
[----:B------:R-:W-:Y:S01]  /*02e0*/  IADD3 R15, R24, R15, -R22 ;  /* 0x0000000f180f7210 */ /* 0x000fe20007ffe816 */
[----:B------:R-:W-:Y:S02]  /*02f0*/  IMAD.IADD R13, R13, 0x1, -R16 ;  /* 0x000000010d0d7824 */ /* 0x000fe400078e0a10 */
[----:B------:R-:W-:-:S02]  /*0300*/  IMAD.SHL.U32 R12, R12, 0x100, RZ ;  /* 0x000001000c0c7824 */ /* 0x000fc400078e00ff */
[----:B------:R-:W-:Y:S01]  /*0310*/  IMAD.WIDE R20, R15, 0x4, R20 ;  /* 0x000000040f147825 */ /* 0x000fe200078e0214 */
[----:B------:R-:W-:-:S03]  /*0320*/  ISETP.GE.AND P1, PT, R13, 0x100, PT ;  /* 0x000001000d00780c */ /* 0x000fc60003f26270 */
[--C-:B------:R-:W-:Y:S01]  /*0330*/  IMAD R15, R14, 0x100, R3.reuse ;  /* 0x000001000e0f7824 */ /* 0x100fe200078e0203 */
[--C-:B------:R-:W-:Y:S02]  /*0340*/  SHF.R.S32.HI R14, RZ, 0x1f, R2.reuse ;  /* 0x0000001fff0e7819 */ /* 0x100fe40000011402 */
[----:B------:R-:W-:Y:S02]  /*0350*/  SHF.R.S32.HI R22, RZ, 0x1f, R3 ;  /* 0x0000001fff167819 */ /* 0x000fe40000011403 */
[----:B------:R-:W-:Y:S02]  /*0360*/  IADD3 R2, P3, P4, R12, R3, R2 ;  /* 0x000000030c027210 */ /* 0x000fe40007c7e002 */
[----:B------:R-:W-:Y:S02]  /*0370*/  SHF.R.S32.HI R23, RZ, 0x1f, R12 ;  /* 0x0000001fff177819 */ /* 0x000fe4000001140c */
[----:B------:R-:W-:Y:S02]  /*0380*/  CS2R R16, SRZ ;  /* 0x0000000000107805 */ /* 0x000fe4000001ff00 */
[----:B------:R-:W-:Y:S01]  /*0390*/  CS2R R18, SRZ ;  /* 0x0000000000127805 */ /* 0x000fe2000001ff00 */
[----:B------:R-:W-:Y:S01]  /*03a0*/  IMAD.WIDE R26, R15, 0x4, R26 ;  /* 0x000000040f1a7825 */ /* 0x000fe200078e021a */
[----:B------:R-:W-:-:S02]  /*03b0*/  IADD3.X R23, R23, R22, R14, P3, P4 ;  /* 0x0000001617177210 */ /* 0x000fc40001fe840e */
[----:B------:R-:W-:Y:S02]  /*03c0*/  CS2R R14, SRZ ;  /* 0x00000000000e7805 */ /* 0x000fe4000001ff00 */
[----:B------:R-:W-:Y:S02]  /*03d0*/  ISETP.GT.AND P3, PT, R13, 0xff, PT ;  /* 0x000000ff0d00780c */ /* 0x000fe40003f64270 */
[C---:B------:R-:W-:Y:S01]  /*03e0*/  LEA R28, P4, R2.reuse, UR6, 0x2 ;  /* 0x00000006021c7c11 */ /* 0x040fe2000f8810ff */
[----:B------:R1:W4:Y:S03]  /*03f0*/  @!P1 LDG.E.128 R16, desc[UR4][R20.64] ;  /* 0x0000000414109981 */ /* 0x000326000c1e1d00 */
[----:B------:R-:W-:Y:S02]  /*0400*/  LEA.HI.X R29, R2, UR7, R23, 0x2, P4 ;  /* 0x00000007021d7c11 */ /* 0x000fe4000a0f1417 */
[----:B-1----:R-:W-:-:S02]  /*0410*/  CS2R R20, SRZ ;  /* 0x0000000000147805 */ /* 0x002fc4000001ff00 */
[----:B--2---:R-:W-:Y:S02]  /*0420*/  SEL R25, R4, RZ, !P0 ;  /* 0x000000ff04197207 */ /* 0x004fe40004000000 */
[----:B---3--:R-:W-:-:S05]  /*0430*/  SEL R8, R8, RZ, !P0 ;  /* 0x000000ff08087207 */ /* 0x008fca0004000000 */
[----:B------:R-:W-:Y:S01]  /*0440*/  FMUL R4, R8, R25 ;  /* 0x0000001908047220 */ /* 0x000fe20000400000 */
[----:B------:R-:W-:Y:S01]  /*0450*/  IMAD.SHL.U32 R8, R13, 0x100, RZ ;  /* 0x000001000d087824 */ /* 0x000fe200078e00ff */
[----:B------:R-:W-:-:S04]  /*0460*/  CS2R R12, SRZ ;  /* 0x00000000000c7805 */ /* 0x000fc8000001ff00 */
[--C-:B------:R-:W-:Y:S02]  /*0470*/  IADD3 R3, P5, P6, R8, R3, R24.reuse ;  /* 0x0000000308037210 */ /* 0x100fe40007ebe018 */
[----:B------:R-:W-:Y:S01]  /*0480*/  SHF.R.S32.HI R24, RZ, 0x1f, R24 ;  /* 0x0000001fff187819 */ /* 0x000fe20000011418 */
[----:B------:R1:W2:Y:S01]  /*0490*/  @!P1 LDG.E.EL.128 R12, desc[UR4][R26.64] ;  /* 0x000000041a0c9981 */ /* 0x0002a2000c2e1d00 */
[----:B------:R-:W-:Y:S02]  /*04a0*/  SHF.R.S32.HI R25, RZ, 0x1f, R8 ;  /* 0x0000001fff197819 */ /* 0x000fe40000011408 */
[----:B------:R-:W-:Y:S02]  /*04b0*/  LEA R2, P4, R3, UR6, 0x2 ;  /* 0x0000000603027c11 */ /* 0x000fe4000f8810ff */
[----:B------:R-:W-:Y:S02]  /*04c0*/  IADD3.X R8, R25, R22, R24, P5, P6 ;  /* 0x0000001619087210 */ /* 0x000fe40002fec418 */
[----:B------:R-:W-:-:S02]  /*04d0*/  CS2R R22, SRZ ;  /* 0x0000000000167805 */ /* 0x000fc4000001ff00 */
[----:B------:R-:W-:Y:S02]  /*04e0*/  CS2R R24, SRZ ;  /* 0x0000000000187805 */ /* 0x000fe4000001ff00 */
[----:B------:R-:W-:Y:S02]  /*04f0*/  LEA.HI.X R3, R3, UR7, R8, 0x2, P4 ;  /* 0x0000000703037c11 */ /* 0x000fe4000a0f1408 */
[----:B-1----:R-:W-:Y:S01]  /*0500*/  CS2R R26, SRZ ;  /* 0x00000000001a7805 */ /* 0x002fe2000001ff00 */
[----:B------:R-:W3:Y:S05]  /*0510*/  @P2 LDG.E.128 R20, desc[UR4][R28.64+-0x40000] ;  /* 0xfc0000041c142981 */ /* 0x000eea000c1e1d00 */
[----:B------:R2:W5:Y:S01]  /*0520*/  @P3 LDG.E.128 R24, desc[UR4][R2.64+-0x40000] ;  /* 0xfc00000402183981 */ /* 0x000562000c1e1d00 */
[----:B------:R-:W-:-:S02]  /*0530*/  SEL R9, R9, RZ, !P0 ;  /* 0x000000ff09097207 */ /* 0x000fc40004000000 */
[----:B------:R-:W-:Y:S02]  /*0540*/  SEL R8, R5, RZ, !P0 ;  /* 0x000000ff05087207 */ /* 0x000fe40004000000 */
[----:B------:R-:W-:-:S03]  /*0550*/  SEL R5, R6, RZ, !P0 ;  /* 0x000000ff06057207 */ /* 0x000fc60004000000 */
[----:B------:R-:W-:Y:S02]  /*0560*/  FMUL R6, R9, R8 ;  /* 0x0000000809067220 */ /* 0x000fe40000400000 */
[----:B------:R-:W1:Y:S01]  /*0570*/  LDC.64 R8, c[0x0][0x228] ;  /* 0x00008a00ff087b82 */ /* 0x000e620000000a00 */
[----:B------:R-:W-:Y:S02]  /*0580*/  SEL R10, R10, RZ, !P0 ;  /* 0x000000ff0a0a7207 */ /* 0x000fe40004000000 */
[----:B------:R-:W-:-:S03]  /*0590*/  SEL R11, R11, RZ, !P0 ;  /* 0x000000ff0b0b7207 */ /* 0x000fc60004000000 */
[----:B------:R-:W-:Y:S01]  /*05a0*/  FMUL R5, R10, R5 ;  /* 0x000000050a057220 */ /* 0x000fe20000400000 */
[----:B------:R-:W-:Y:S02]  /*05b0*/  SEL R10, R7, RZ, !P0 ;  /* 0x000000ff070a7207 */ /* 0x000fe40004000000 */
[----:B----4-:R-:W-:Y:S02]  /*05c0*/  SEL R16, R16, RZ, !P1 ;  /* 0x000000ff10107207 */ /* 0x010fe40004800000 */
[----:B------:R-:W-:Y:S02]  /*05d0*/  SEL R17, R17, RZ, !P1 ;  /* 0x000000ff11117207 */ /* 0x000fe40004800000 */
[----:B------:R-:W-:Y:S02]  /*05e0*/  SEL R18, R18, RZ, !P1 ;  /* 0x000000ff12127207 */ /* 0x000fe40004800000 */
[----:B------:R-:W-:Y:S01]  /*05f0*/  SEL R19, R19, RZ, !P1 ;  /* 0x000000ff13137207 */ /* 0x000fe20004800000 */
[----:B------:R-:W-:Y:S01]  /*0600*/  FMUL R10, R11, R10 ;  /* 0x0000000a0b0a7220 */ /* 0x000fe20000400000 */
[----:B01----:R-:W-:Y:S01]  /*0610*/  IMAD.WIDE R8, R0, 0x4, R8 ;  /* 0x0000000400087825 */ /* 0x003fe200078e0208 */
[----:B--2---:R-:W-:-:S02]  /*0620*/  SEL R3, R12, RZ, !P1 ;  /* 0x000000ff0c037207 */ /* 0x004fc40004800000 */
[----:B------:R-:W-:Y:S02]  /*0630*/  SEL R2, R13, RZ, !P1 ;  /* 0x000000ff0d027207 */ /* 0x000fe40004800000 */
[----:B------:R-:W-:Y:S02]  /*0640*/  SEL R7, R14, RZ, !P1 ;  /* 0x000000ff0e077207 */ /* 0x000fe40004800000 */
[----:B------:R-:W-:Y:S01]  /*0650*/  SEL R28, R15, RZ, !P1 ;  /* 0x000000ff0f1c7207 */ /* 0x000fe20004800000 */
[----:B------:R-:W-:Y:S01]  /*0660*/  FMUL R12, R16, R3 ;  /* 0x00000003100c7220 */ /* 0x000fe20000400000 */
[----:B------:R-:W-:Y:S01]  /*0670*/  FMUL R13, R17, R2 ;  /* 0x00000002110d7220 */ /* 0x000fe20000400000 */
[----:B------:R-:W-:Y:S02]  /*0680*/  FMUL R14, R18, R7 ;  /* 0x00000007120e7220 */ /* 0x000fe40000400000 */
[----:B------:R-:W-:Y:S01]  /*0690*/  FMUL R15, R19, R28 ;  /* 0x0000001c130f7220 */ /* 0x000fe20000400000 */
[----:B---3--:R-:W-:-:S02]  /*06a0*/  SEL R3, R20, RZ, P2 ;  /* 0x000000ff14037207 */ /* 0x008fc40001000000 */
[----:B------:R-:W-:Y:S02]  /*06b0*/  SEL R17, R21, RZ, P2 ;  /* 0x000000ff15117207 */ /* 0x000fe40001000000 */
[----:B------:R-:W-:Y:S02]  /*06c0*/  SEL R18, R22, RZ, P2 ;  /* 0x000000ff16127207 */ /* 0x000fe40001000000 */
[----:B------:R-:W-:Y:S02]  /*06d0*/  SEL R19, R23, RZ, P2 ;  /* 0x000000ff17137207 */ /* 0x000fe40001000000 */
[----:B-----5:R-:W-:Y:S02]  /*06e0*/  @P1 SEL R12, R24, RZ, P3 ;  /* 0x000000ff180c1207 */ /* 0x020fe40001800000 */
[----:B------:R-:W-:Y:S02]  /*06f0*/  @P1 SEL R13, R25, RZ, P3 ;  /* 0x000000ff190d1207 */ /* 0x000fe40001800000 */
[----:B------:R-:W-:-:S02]  /*0700*/  @P1 SEL R14, R26, RZ, P3 ;  /* 0x000000ff1a0e1207 */ /* 0x000fc40001800000 */
[----:B------:R-:W-:Y:S02]  /*0710*/  @P1 SEL R15, R27, RZ, P3 ;  /* 0x000000ff1b0f1207 */ /* 0x000fe40001800000 */
[----:B------:R-:W-:Y:S02]  /*0720*/  SEL R16, R4, R3, !P0 ;  /* 0x0000000304107207 */ /* 0x000fe40004000000 */
[----:B------:R-:W-:Y:S02]  /*0730*/  SEL R17, R6, R17, !P0 ;  /* 0x0000001106117207 */ /* 0x000fe40004000000 */
[----:B------:R-:W-:Y:S02]  /*0740*/  SEL R18, R5, R18, !P0 ;  /* 0x0000001205127207 */ /* 0x000fe40004000000 */
[----:B------:R-:W-:Y:S01]  /*0750*/  SEL R19, R10, R19, !P0 ;  /* 0x000000130a137207 */ /* 0x000fe20004000000 */
[----:B------:R-:W-:Y:S04]  /*0760*/  STG.E.128 desc[UR4][R8.64+0x800], R12 ;  /* 0x0008000c08007986 */ /* 0x000fe8000c101d04 */
[----:B------:R-:W-:Y:S01]  /*0770*/  STG.E.128 desc[UR4][R8.64], R16 ;  /* 0x0000001008007986 */ /* 0x000fe2000c101d04 */
[----:B------:R-:W-:Y:S05]  /*0780*/  EXIT ;  /* 0x000000000000794d */ /* 0x000fea0003800000 */
.L_x_0:
[----:B------:R-:W-:-:S00]  /*0790*/  BRA `(.L_x_0) ;  /* 0xfffffffc00fc7947 */ /* 0x000fc0000383ffff */
[----:B------:R-:W-:-:S00]  /*07a0*/  NOP ;  /* 0x0000000000007918 */ /* 0x000fc00000000000 */
        /* <DEDUP_REMOVED lines=13> */
.L_x_1:


//--------------------- .nv.constant0.triton_poi_fused_cat_20 --------------------------
	.section	.nv.constant0.triton_poi_fused_cat_20,"a",@progbits
	.sectionflags	@""
	.align	4
.nv.constant0.triton_poi_fused_cat_20:
	.zero		564
